//
// Generated by NVIDIA NVVM Compiler
//
// Compiler Build ID: CL-36424714
// Cuda compilation tools, release 13.0, V13.0.88
// Based on NVVM 20.0.0
//

.version 9.0
.target sm_100
.address_size 64

	// .globl	_Z10matrixmultPiS_S_

.visible .entry _Z10matrixmultPiS_S_(
	.param .u64 .ptr .align 1 _Z10matrixmultPiS_S__param_0,
	.param .u64 .ptr .align 1 _Z10matrixmultPiS_S__param_1,
	.param .u64 .ptr .align 1 _Z10matrixmultPiS_S__param_2
)
{
	.reg .b32 	%r<20>;
	.reg .b64 	%rd<13>;

	ld.param.u64 	%rd1, [_Z10matrixmultPiS_S__param_0];
	ld.param.u64 	%rd2, [_Z10matrixmultPiS_S__param_1];
	ld.param.u64 	%rd3, [_Z10matrixmultPiS_S__param_2];
	mov.u32 	%r1, %ctaid.y;
	mov.u32 	%r2, %ntid.y;
	mov.u32 	%r3, %tid.y;
	mad.lo.s32 	%r4, %r1, %r2, %r3;
	mov.u32 	%r5, %ctaid.x;
	mov.u32 	%r6, %ntid.x;
	mov.u32 	%r7, %tid.x;
	mad.lo.s32 	%r8, %r5, %r6, %r7;
	mul.lo.s32 	%r9, %r4, 3;
	cvta.to.global.u64 	%rd4, %rd1;
	cvta.to.global.u64 	%rd5, %rd2;
	mul.wide.u32 	%rd6, %r9, 4;
	add.s64 	%rd7, %rd4, %rd6;
	ld.global.u32 	%r10, [%rd7];
	mul.wide.s32 	%rd8, %r8, 4;
	add.s64 	%rd9, %rd5, %rd8;
	ld.global.u32 	%r11, [%rd9];
	mul.lo.s32 	%r12, %r11, %r10;
	ld.global.u32 	%r13, [%rd7+4];
	ld.global.u32 	%r14, [%rd9+12];
	mad.lo.s32 	%r15, %r14, %r13, %r12;
	ld.global.u32 	%r16, [%rd7+8];
	ld.global.u32 	%r17, [%rd9+24];
	mad.lo.s32 	%r18, %r17, %r16, %r15;
	cvta.to.global.u64 	%rd10, %rd3;
	add.s32 	%r19, %r9, %r8;
	mul.wide.s32 	%rd11, %r19, 4;
	add.s64 	%rd12, %rd10, %rd11;
	st.global.u32 	[%rd12], %r18;
	ret;

}


// ===== COMPILED SASS (sm_100) =====

	.target	sm_100

	.elftype	@"ET_EXEC"


//--------------------- .note.nv.tkinfo           --------------------------
	.section	.note.nv.tkinfo,"",@"SHT_NOTE"
	.sectionflags	@"SHF_NOTE_NV_TKINFO"
	.tkinfo
        /*0018*/ 	.word	0x00000002
        /*0030*/ 	.string	""
        /*0030*/ 	.string	"ptxas"
        /*0030*/ 	.string	"Cuda compilation tools, release 13.0, V13.0.88"
        /*0030*/ 	.string	"Build cuda_13.0.r13.0/compiler.36424714_0"
        /*0030*/ 	.string	"-arch sm_100 -m 64 "



//--------------------- .note.nv.cuinfo           --------------------------
	.section	.note.nv.cuinfo,"",@"SHT_NOTE"
	.sectionflags	@"SHF_NOTE_NV_CUINFO"
        /*0018*/ 	.short	0x0002
        /*001a*/ 	.short	0x0064
        /*001c*/ 	.short	0x0082
	.zero		2


//--------------------- .nv.info                  --------------------------
	.section	.nv.info,"",@"SHT_CUDA_INFO"
	.align	4


	//----- nvinfo : EIATTR_REGCOUNT
	.align		4
        /*0000*/ 	.byte	0x04, 0x2f
        /*0002*/ 	.short	(.L_1 - .L_0)
	.align		4
.L_0:
        /*0004*/ 	.word	index@(_Z10matrixmultPiS_S_)
        /*0008*/ 	.word	0x00000012


	//----- nvinfo : EIATTR_FRAME_SIZE
	.align		4
.L_1:
        /*000c*/ 	.byte	0x04, 0x11
        /*000e*/ 	.short	(.L_3 - .L_2)
	.align		4
.L_2:
        /*0010*/ 	.word	index@(_Z10matrixmultPiS_S_)
        /*0014*/ 	.word	0x00000000


	//----- nvinfo : EIATTR_MIN_STACK_SIZE
	.align		4
.L_3:
        /*0018*/ 	.byte	0x04, 0x12
        /*001a*/ 	.short	(.L_5 - .L_4)
	.align		4
.L_4:
        /*001c*/ 	.word	index@(_Z10matrixmultPiS_S_)
        /*0020*/ 	.word	0x00000000
.L_5:


//--------------------- .nv.compat                --------------------------
	.section	.nv.compat,"",@"SHT_CUDA_COMPAT_INFO"
	.align	4
        /*0000*/ 	.byte	0x02, 0x09, 0x00, 0x00, 0x02, 0x02, 0x01, 0x00, 0x02, 0x05, 0x05, 0x00, 0x03, 0x07, 0x01, 0x01
        /*0010*/ 	.byte	0x02, 0x03, 0x00, 0x00, 0x02, 0x06, 0x01, 0x00, 0x04, 0x0b, 0x08, 0x00, 0x09, 0x00, 0x00, 0x00
        /*0020*/ 	.byte	0x00, 0x00, 0x00, 0x00


//--------------------- .nv.info._Z10matrixmultPiS_S_ --------------------------
	.section	.nv.info._Z10matrixmultPiS_S_,"",@"SHT_CUDA_INFO"
	.sectionflags	@""
	.align	4


	//----- nvinfo : EIATTR_CUDA_API_VERSION
	.align		4
        /*0000*/ 	.byte	0x04, 0x37
        /*0002*/ 	.short	(.L_7 - .L_6)
.L_6:
        /*0004*/ 	.word	0x00000082


	//----- nvinfo : EIATTR_KPARAM_INFO
	.align		4
.L_7:
        /*0008*/ 	.byte	0x04, 0x17
        /*000a*/ 	.short	(.L_9 - .L_8)
.L_8:
        /*000c*/ 	.word	0x00000000
        /*0010*/ 	.short	0x0002
        /*0012*/ 	.short	0x0010
        /*0014*/ 	.byte	0x00, 0xf5, 0x21, 0x00


	//----- nvinfo : EIATTR_KPARAM_INFO
	.align		4
.L_9:
        /*0018*/ 	.byte	0x04, 0x17
        /*001a*/ 	.short	(.L_11 - .L_10)
.L_10:
        /*001c*/ 	.word	0x00000000
        /*0020*/ 	.short	0x0001
        /*0022*/ 	.short	0x0008
        /*0024*/ 	.byte	0x00, 0xf5, 0x21, 0x00


	//----- nvinfo : EIATTR_KPARAM_INFO
	.align		4
.L_11:
        /*0028*/ 	.byte	0x04, 0x17
        /*002a*/ 	.short	(.L_13 - .L_12)
.L_12:
        /*002c*/ 	.word	0x00000000
        /*0030*/ 	.short	0x0000
        /*0032*/ 	.short	0x0000
        /*0034*/ 	.byte	0x00, 0xf5, 0x21, 0x00


	//----- nvinfo : EIATTR_SPARSE_MMA_MASK
	.align		4
.L_13:
        /*0038*/ 	.byte	0x03, 0x50
        /*003a*/ 	.short	0x0000


	//----- nvinfo : EIATTR_MAXREG_COUNT
	.align		4
        /*003c*/ 	.byte	0x03, 0x1b
        /*003e*/ 	.short	0x00ff


	//----- nvinfo : EIATTR_MERCURY_ISA_VERSION
	.align		4
        /*0040*/ 	.byte	0x03, 0x5f
        /*0042*/ 	.short	0x0101


	//----- nvinfo : EIATTR_VRC_CTA_INIT_COUNT
	.align		4
        /*0044*/ 	.byte	0x02, 0x4a
	.zero		1
	.zero		1


	//----- nvinfo : EIATTR_EXIT_INSTR_OFFSETS
	.align		4
        /*0048*/ 	.byte	0x04, 0x1c
        /*004a*/ 	.short	(.L_15 - .L_14)


	//   ....[0]....
.L_14:
        /*004c*/ 	.word	0x000001c0


	//----- nvinfo : EIATTR_CBANK_PARAM_SIZE
	.align		4
.L_15:
        /*0050*/ 	.byte	0x03, 0x19
        /*0052*/ 	.short	0x0018


	//----- nvinfo : EIATTR_PARAM_CBANK
	.align		4
        /*0054*/ 	.byte	0x04, 0x0a
        /*0056*/ 	.short	(.L_17 - .L_16)
	.align		4
.L_16:
        /*0058*/ 	.word	index@(.nv.constant0._Z10matrixmultPiS_S_)
        /*005c*/ 	.short	0x0380
        /*005e*/ 	.short	0x0018


	//----- nvinfo : EIATTR_SW_WAR
	.align		4
.L_17:
        /*0060*/ 	.byte	0x04, 0x36
        /*0062*/ 	.short	(.L_19 - .L_18)
.L_18:
        /*0064*/ 	.word	0x00000008
.L_19:


//--------------------- .nv.callgraph             --------------------------
	.section	.nv.callgraph,"",@"SHT_CUDA_CALLGRAPH"
	.align	4
	.sectionentsize	8
	.align		4
        /*0000*/ 	.word	0x00000000
	.align		4
        /*0004*/ 	.word	0xffffffff
	.align		4
        /*0008*/ 	.word	0x00000000
	.align		4
        /*000c*/ 	.word	0xfffffffe
	.align		4
        /*0010*/ 	.word	0x00000000
	.align		4
        /*0014*/ 	.word	0xfffffffd
	.align		4
        /*0018*/ 	.word	0x00000000
	.align		4
        /*001c*/ 	.word	0xfffffffc


//--------------------- .text._Z10matrixmultPiS_S_ --------------------------
	.section	.text._Z10matrixmultPiS_S_,"ax",@progbits
	.align	128
        .global         _Z10matrixmultPiS_S_
        .type           _Z10matrixmultPiS_S_,@function
        .size           _Z10matrixmultPiS_S_,(.L_x_1 - _Z10matrixmultPiS_S_)
        .other          _Z10matrixmultPiS_S_,@"STO_CUDA_ENTRY STV_DEFAULT"
_Z10matrixmultPiS_S_:
.text._Z10matrixmultPiS_S_:
[----:B------:R-:W-:Y:S01]  /*0000*/  LDC R1, c[0x0][0x37c] ;  /* 0x0000df00ff017b82 */ /* 0x000fe20000000800 */
[----:B------:R-:W0:Y:S07]  /*0010*/  S2R R7, SR_TID.Y ;  /* 0x0000000000077919 */ /* 0x000e2e0000002200 */
[----:B------:R-:W0:Y:S01]  /*0020*/  S2UR UR6, SR_CTAID.Y ;  /* 0x00000000000679c3 */ /* 0x000e220000002600 */
[----:B------:R-:W1:Y:S01]  /*0030*/  LDCU.64 UR4, c[0x0][0x358] ;  /* 0x00006b00ff0477ac */ /* 0x000e620008000a00 */
[----:B------:R-:W2:Y:S06]  /*0040*/  S2R R6, SR_TID.X ;  /* 0x0000000000067919 */ /* 0x000eac0000002100 */
[----:B------:R-:W0:Y:S08]  /*0050*/  LDC R0, c[0x0][0x364] ;  /* 0x0000d900ff007b82 */ /* 0x000e300000000800 */
[----:B------:R-:W2:Y:S08]  /*0060*/  S2UR UR7, SR_CTAID.X ;  /* 0x00000000000779c3 */ /* 0x000eb00000002500 */
[----:B------:R-:W2:Y:S08]  /*0070*/  LDC R9, c[0x0][0x360] ;  /* 0x0000d800ff097b82 */ /* 0x000eb00000000800 */
[----:B------:R-:W3:Y:S01]  /*0080*/  LDC.64 R2, c[0x0][0x380] ;  /* 0x0000e000ff027b82 */ /* 0x000ee20000000a00 */
[----:B0-----:R-:W-:-:S05]  /*0090*/  IMAD R0, R0, UR6, R7 ;  /* 0x0000000600007c24 */ /* 0x001fca000f8e0207 */
[----:B------:R-:W-:Y:S02]  /*00a0*/  LEA R0, R0, R0, 0x1 ;  /* 0x0000000000007211 */ /* 0x000fe400078e08ff */
[----:B------:R-:W0:Y:S01]  /*00b0*/  LDC.64 R4, c[0x0][0x388] ;  /* 0x0000e200ff047b82 */ /* 0x000e220000000a00 */
[----:B--2---:R-:W-:-:S07]  /*00c0*/  IMAD R9, R9, UR7, R6 ;  /* 0x0000000709097c24 */ /* 0x004fce000f8e0206 */
[----:B------:R-:W2:Y:S01]  /*00d0*/  LDC.64 R6, c[0x0][0x390] ;  /* 0x0000e400ff067b82 */ /* 0x000ea20000000a00 */
[----:B---3--:R-:W-:-:S05]  /*00e0*/  IMAD.WIDE.U32 R2, R0, 0x4, R2 ;  /* 0x0000000400027825 */ /* 0x008fca00078e0002 */
[----:B-1----:R-:W3:Y:S01]  /*00f0*/  LDG.E R8, desc[UR4][R2.64] ;  /* 0x0000000402087981 */ /* 0x002ee2000c1e1900 */
[----:B0-----:R-:W-:-:S03]  /*0100*/  IMAD.WIDE R4, R9, 0x4, R4 ;  /* 0x0000000409047825 */ /* 0x001fc600078e0204 */
[----:B------:R-:W4:Y:S04]  /*0110*/  LDG.E R13, desc[UR4][R2.64+0x4] ;  /* 0x00000404020d7981 */ /* 0x000f28000c1e1900 */
[----:B------:R-:W3:Y:S04]  /*0120*/  LDG.E R11, desc[UR4][R4.64] ;  /* 0x00000004040b7981 */ /* 0x000ee8000c1e1900 */
[----:B------:R-:W4:Y:S04]  /*0130*/  LDG.E R10, desc[UR4][R4.64+0xc] ;  /* 0x00000c04040a7981 */ /* 0x000f28000c1e1900 */
[----:B------:R-:W5:Y:S04]  /*0140*/  LDG.E R15, desc[UR4][R2.64+0x8] ;  /* 0x00000804020f7981 */ /* 0x000f68000c1e1900 */
[----:B------:R-:W5:Y:S01]  /*0150*/  LDG.E R12, desc[UR4][R4.64+0x18] ;  /* 0x00001804040c7981 */ /* 0x000f62000c1e1900 */
[----:B------:R-:W-:-:S05]  /*0160*/  IADD3 R9, PT, PT, R9, R0, RZ ;  /* 0x0000000009097210 */ /* 0x000fca0007ffe0ff */
[----:B--2---:R-:W-:-:S04]  /*0170*/  IMAD.WIDE R6, R9, 0x4, R6 ;  /* 0x0000000409067825 */ /* 0x004fc800078e0206 */
[----:B---3--:R-:W-:-:S04]  /*0180*/  IMAD R8, R8, R11, RZ ;  /* 0x0000000b08087224 */ /* 0x008fc800078e02ff */
[----:B----4-:R-:W-:-:S04]  /*0190*/  IMAD R8, R13, R10, R8 ;  /* 0x0000000a0d087224 */ /* 0x010fc800078e0208 */
[----:B-----5:R-:W-:-:S05]  /*01a0*/  IMAD R15, R15, R12, R8 ;  /* 0x0000000c0f0f7224 */ /* 0x020fca00078e0208 */
[----:B------:R-:W-:Y:S01]  /*01b0*/  STG.E desc[UR4][R6.64], R15 ;  /* 0x0000000f06007986 */ /* 0x000fe2000c101904 */
[----:B------:R-:W-:Y:S05]  /*01c0*/  EXIT ;  /* 0x000000000000794d */ /* 0x000fea0003800000 */
.L_x_0:
[----:B------:R-:W-:-:S00]  /*01d0*/  BRA `(.L_x_0) ;  /* 0xfffffffc00fc7947 */ /* 0x000fc0000383ffff */
[----:B------:R-:W-:-:S00]  /*01e0*/  NOP ;  /* 0x0000000000007918 */ /* 0x000fc00000000000 */
        /* <DEDUP_REMOVED lines=9> */
.L_x_1:


//--------------------- .nv.shared.reserved.0     --------------------------
	.section	.nv.shared.reserved.0,"aw",@nobits
	.weak		__nv_reservedSMEM_offset_0_alias
	.size		__nv_reservedSMEM_offset_0_alias, 0, 64
	.other		__nv_reservedSMEM_offset_0_alias,@"STO_CUDA_RESERVED_SHARED STV_DEFAULT"
__nv_reservedSMEM_offset_0_alias:
	.zero		0
	.zero		64


//--------------------- .nv.constant0._Z10matrixmultPiS_S_ --------------------------
	.section	.nv.constant0._Z10matrixmultPiS_S_,"a",@progbits
	.sectionflags	@""
	.align	4
.nv.constant0._Z10matrixmultPiS_S_:
	.zero		920


//--------------------- SYMBOLS --------------------------

	.type		.nv.reservedSmem.offset0,@object
	.size		.nv.reservedSmem.offset0,0x4
